	.headerflags	@"EF_CUDA_TEXMODE_UNIFIED EF_CUDA_64BIT_ADDRESS EF_CUDA_ACCELERATORS EF_CUDA_SM90 EF_CUDA_VIRTUAL_SM(EF_CUDA_SM90)"
	.elftype	@"ET_EXEC"


//--------------------- .nv.info                  --------------------------
	.section	.nv.info,"",@"SHT_CUDA_INFO"
	.align	4


	//----- nvinfo : EIATTR_REGCOUNT
	.align		4
        /*0000*/ 	.byte	0x04, 0x2f
        /*0002*/ 	.short	(.L_3 - .L_2)
	.align		4
.L_2:
        /*0004*/ 	.word	index@(triton_poi_fused__native_batch_norm_legit_no_training_mul_sigmoid_12)
        /*0008*/ 	.word	0x00000019


	//----- nvinfo : EIATTR_MIN_STACK_SIZE
	.align		4
.L_3:
        /*000c*/ 	.byte	0x04, 0x12
        /*000e*/ 	.short	(.L_5 - .L_4)
	.align		4
.L_4:
        /*0010*/ 	.word	index@(triton_poi_fused__native_batch_norm_legit_no_training_mul_sigmoid_12)
        /*0014*/ 	.word	0x00000000


	//----- nvinfo : EIATTR_FRAME_SIZE
	.align		4
.L_5:
        /*0018*/ 	.byte	0x04, 0x11
        /*001a*/ 	.short	(.L_7 - .L_6)
	.align		4
.L_6:
        /*001c*/ 	.word	index@(triton_poi_fused__native_batch_norm_legit_no_training_mul_sigmoid_12)
        /*0020*/ 	.word	0x00000000


	//----- nvinfo : EIATTR_MIN_STACK_SIZE
	.align		4
.L_7:
        /*0024*/ 	.byte	0x04, 0x12
        /*0026*/ 	.short	(.L_9 - .L_8)
	.align		4
.L_8:
        /*0028*/ 	.word	index@(triton_poi_fused__native_batch_norm_legit_no_training_mul_sigmoid_12)
        /*002c*/ 	.word	0x00000000
.L_9:


//--------------------- .nv.info.triton_poi_fused__native_batch_norm_legit_no_training_mul_sigmoid_12 --------------------------
	.section	.nv.info.triton_poi_fused__native_batch_norm_legit_no_training_mul_sigmoid_12,"",@"SHT_CUDA_INFO"
	.sectionflags	@""
	.align	4


	//----- nvinfo : EIATTR_CUDA_API_VERSION
	.align		4
        /*0000*/ 	.byte	0x04, 0x37
        /*0002*/ 	.short	(.L_11 - .L_10)
.L_10:
        /*0004*/ 	.word	0x0000007c


	//----- nvinfo : EIATTR_KPARAM_INFO
	.align		4
.L_11:
        /*0008*/ 	.byte	0x04, 0x17
        /*000a*/ 	.short	(.L_13 - .L_12)
.L_12:
        /*000c*/ 	.word	0x00000000
        /*0010*/ 	.short	0x0007
        /*0012*/ 	.short	0x0034
        /*0014*/ 	.byte	0x00, 0xf0, 0x11, 0x00


	//----- nvinfo : EIATTR_KPARAM_INFO
	.align		4
.L_13:
        /*0018*/ 	.byte	0x04, 0x17
        /*001a*/ 	.short	(.L_15 - .L_14)
.L_14:
        /*001c*/ 	.word	0x00000000
        /*0020*/ 	.short	0x0006
        /*0022*/ 	.short	0x0030
        /*0024*/ 	.byte	0x00, 0xf0, 0x11, 0x00


	//----- nvinfo : EIATTR_KPARAM_INFO
	.align		4
.L_15:
        /*0028*/ 	.byte	0x04, 0x17
        /*002a*/ 	.short	(.L_17 - .L_16)
.L_16:
        /*002c*/ 	.word	0x00000000
        /*0030*/ 	.short	0x0005
        /*0032*/ 	.short	0x0028
        /*0034*/ 	.byte	0x00, 0xf4, 0x21, 0x00


	//----- nvinfo : EIATTR_KPARAM_INFO
	.align		4
.L_17:
        /*0038*/ 	.byte	0x04, 0x17
        /*003a*/ 	.short	(.L_19 - .L_18)
.L_18:
        /*003c*/ 	.word	0x00000000
        /*0040*/ 	.short	0x0004
        /*0042*/ 	.short	0x0020
        /*0044*/ 	.byte	0x00, 0xf4, 0x21, 0x00


	//----- nvinfo : EIATTR_KPARAM_INFO
	.align		4
.L_19:
        /*0048*/ 	.byte	0x04, 0x17
        /*004a*/ 	.short	(.L_21 - .L_20)
.L_20:
        /*004c*/ 	.word	0x00000000
        /*0050*/ 	.short	0x0003
        /*0052*/ 	.short	0x0018
        /*0054*/ 	.byte	0x00, 0xf4, 0x21, 0x00


	//----- nvinfo : EIATTR_KPARAM_INFO
	.align		4
.L_21:
        /*0058*/ 	.byte	0x04, 0x17
        /*005a*/ 	.short	(.L_23 - .L_22)
.L_22:
        /*005c*/ 	.word	0x00000000
        /*0060*/ 	.short	0x0002
        /*0062*/ 	.short	0x0010
        /*0064*/ 	.byte	0x00, 0xf4, 0x21, 0x00


	//----- nvinfo : EIATTR_KPARAM_INFO
	.align		4
.L_23:
        /*0068*/ 	.byte	0x04, 0x17
        /*006a*/ 	.short	(.L_25 - .L_24)
.L_24:
        /*006c*/ 	.word	0x00000000
        /*0070*/ 	.short	0x0001
        /*0072*/ 	.short	0x0008
        /*0074*/ 	.byte	0x00, 0xf4, 0x21, 0x00


	//----- nvinfo : EIATTR_KPARAM_INFO
	.align		4
.L_25:
        /*0078*/ 	.byte	0x04, 0x17
        /*007a*/ 	.short	(.L_27 - .L_26)
.L_26:
        /*007c*/ 	.word	0x00000000
        /*0080*/ 	.short	0x0000
        /*0082*/ 	.short	0x0000
        /*0084*/ 	.byte	0x00, 0xf4, 0x21, 0x00


	//----- nvinfo : EIATTR_SPARSE_MMA_MASK
	.align		4
.L_27:
        /*0088*/ 	.byte	0x03, 0x50
        /*008a*/ 	.short	0x0000


	//----- nvinfo : EIATTR_MAXREG_COUNT
	.align		4
        /*008c*/ 	.byte	0x03, 0x1b
        /*008e*/ 	.short	0x00ff


	//----- nvinfo : EIATTR_EXIT_INSTR_OFFSETS
	.align		4
        /*0090*/ 	.byte	0x04, 0x1c
        /*0092*/ 	.short	(.L_29 - .L_28)


	//   ....[0]....
.L_28:
        /*0094*/ 	.word	0x00000540


	//   ....[1]....
        /*0098*/ 	.word	0x00000630


	//----- nvinfo : EIATTR_REQNTID
	.align		4
.L_29:
        /*009c*/ 	.byte	0x04, 0x10
        /*009e*/ 	.short	(.L_31 - .L_30)
.L_30:
        /*00a0*/ 	.word	0x00000080
        /*00a4*/ 	.word	0x00000001
        /*00a8*/ 	.word	0x00000001


	//----- nvinfo : EIATTR_CBANK_PARAM_SIZE
	.align		4
.L_31:
        /*00ac*/ 	.byte	0x03, 0x19
        /*00ae*/ 	.short	0x0038


	//----- nvinfo : EIATTR_PARAM_CBANK
	.align		4
        /*00b0*/ 	.byte	0x04, 0x0a
        /*00b2*/ 	.short	(.L_33 - .L_32)
	.align		4
.L_32:
        /*00b4*/ 	.word	index@(.nv.constant0.triton_poi_fused__native_batch_norm_legit_no_training_mul_sigmoid_12)
        /*00b8*/ 	.short	0x0210
        /*00ba*/ 	.short	0x0038


	//----- nvinfo : EIATTR_SW_WAR
	.align		4
.L_33:
        /*00bc*/ 	.byte	0x04, 0x36
        /*00be*/ 	.short	(.L_35 - .L_34)
.L_34:
        /*00c0*/ 	.word	0x00000008
.L_35:


//--------------------- .nv.callgraph             --------------------------
	.section	.nv.callgraph,"",@"SHT_CUDA_CALLGRAPH"
	.align	4
	.sectionentsize	8
	.align		4
        /*0000*/ 	.word	0x00000000
	.align		4
        /*0004*/ 	.word	0xffffffff
	.align		4
        /*0008*/ 	.word	0x00000000
	.align		4
        /*000c*/ 	.word	0xfffffffe
	.align		4
        /*0010*/ 	.word	0x00000000
	.align		4
        /*0014*/ 	.word	0xfffffffd
	.align		4
        /*0018*/ 	.word	0x00000000
	.align		4
        /*001c*/ 	.word	0xfffffffc


//--------------------- .nv.constant4             --------------------------
	.section	.nv.constant4,"a",@progbits
	.align	8
	.align		8
.nv.constant4:
        /*0000*/ 	.dword	_$_str
	.align		8
        /*0008*/ 	.dword	_$_str_$_2


//--------------------- .text.triton_poi_fused__native_batch_norm_legit_no_training_mul_sigmoid_12 --------------------------
	.section	.text.triton_poi_fused__native_batch_norm_legit_no_training_mul_sigmoid_12,"ax",@progbits
	.sectionflags	@"SHF_BARRIERS=1"
	.align	128
        .global         triton_poi_fused__native_batch_norm_legit_no_training_mul_sigmoid_12
        .type           triton_poi_fused__native_batch_norm_legit_no_training_mul_sigmoid_12,@function
        .size           triton_poi_fused__native_batch_norm_legit_no_training_mul_sigmoid_12,(.L_x_1 - triton_poi_fused__native_batch_norm_legit_no_training_mul_sigmoid_12)
        .other          triton_poi_fused__native_batch_norm_legit_no_training_mul_sigmoid_12,@"STO_CUDA_ENTRY STV_DEFAULT"
triton_poi_fused__native_batch_norm_legit_no_training_mul_sigmoid_12:
.text.triton_poi_fused__native_batch_norm_legit_no_training_mul_sigmoid_12:
[----:B------:R-:W0:Y:S01]  /*0000*/  LDC R1, c[0x0][0x28] ;  /* 0x00000a00ff017b82 */ /* 0x000e220000000800 */
[----:B------:R-:W1:Y:S07]  /*0010*/  S2R R5, SR_CTAID.X ;  /* 0x0000000000057919 */ /* 0x000e6e0000002500 */
[----:B------:R-:W2:Y:S01]  /*0020*/  LDC.64 R14, c[0x0][0x220] ;  /* 0x00008800ff0e7b82 */ /* 0x000ea20000000a00 */
[----:B------:R-:W-:Y:S01]  /*0030*/  HFMA2.MMA R0, -RZ, RZ, 0, 0 ;  /* 0x00000000ff007435 */ /* 0x000fe200000001ff */
[----:B------:R-:W-:Y:S01]  /*0040*/  ULDC.64 UR6, c[0x0][0x208] ;  /* 0x0000820000067ab9 */ /* 0x000fe20000000a00 */
[----:B------:R-:W3:Y:S01]  /*0050*/  S2R R12, SR_TID.X ;  /* 0x00000000000c7919 */ /* 0x000ee20000002100 */
[----:B------:R-:W4:Y:S04]  /*0060*/  S2R R4, SR_CTAID.Y ;  /* 0x0000000000047919 */ /* 0x000f280000002600 */
[----:B------:R-:W5:Y:S08]  /*0070*/  LDC.64 R18, c[0x0][0x210] ;  /* 0x00008400ff127b82 */ /* 0x000f700000000a00 */
[----:B------:R-:W4:Y:S08]  /*0080*/  LDC.64 R10, c[0x0][0x218] ;  /* 0x00008600ff0a7b82 */ /* 0x000f300000000a00 */
[----:B------:R-:W5:Y:S01]  /*0090*/  LDC.64 R6, c[0x0][0x228] ;  /* 0x00008a00ff067b82 */ /* 0x000f620000000a00 */
[C---:B-1----:R-:W-:Y:S01]  /*00a0*/  ISETP.GE.AND P0, PT, R5.reuse, 0x8, PT ;  /* 0x000000080500780c */ /* 0x042fe20003f06270 */
[----:B--2---:R-:W-:-:S06]  /*00b0*/  IMAD.WIDE R14, R5, 0x4, R14 ;  /* 0x00000004050e7825 */ /* 0x004fcc00078e020e */
[----:B------:R-:W1:Y:S06]  /*00c0*/  LDC.64 R2, c[0x0][0x230] ;  /* 0x00008c00ff027b82 */ /* 0x000e6c0000000a00 */
[----:B------:R2:W5:Y:S01]  /*00d0*/  @!P0 LDG.E.EL R0, desc[UR6][R14.64] ;  /* 0x000000060e008981 */ /* 0x000562000c2e1900 */
[----:B---3--:R-:W-:Y:S01]  /*00e0*/  LOP3.LUT R13, R12, 0x7f, RZ, 0xc0, !PT ;  /* 0x0000007f0c0d7812 */ /* 0x008fe200078ec0ff */
[----:B0---4-:R-:W-:-:S03]  /*00f0*/  IMAD.WIDE R10, R5, 0x4, R10 ;  /* 0x00000004050a7825 */ /* 0x011fc600078e020a */
[----:B------:R-:W-:-:S04]  /*0100*/  PRMT R8, R13, 0x6540, R4 ;  /* 0x000065400d087816 */ /* 0x000fc80000000004 */
[----:B------:R-:W-:Y:S02]  /*0110*/  LEA R9, R8, R5, 0x3 ;  /* 0x0000000508097211 */ /* 0x000fe400078e18ff */
[----:B--2---:R-:W-:Y:S02]  /*0120*/  CS2R R14, SRZ ;  /* 0x00000000000e7805 */ /* 0x004fe4000001ff00 */
[----:B------:R-:W-:Y:S01]  /*0130*/  IADD3 R17, R9, 0x400, RZ ;  /* 0x0000040009117810 */ /* 0x000fe20007ffe0ff */
[----:B-----5:R-:W-:-:S03]  /*0140*/  IMAD.WIDE R8, R9, 0x4, R18 ;  /* 0x0000000409087825 */ /* 0x020fc600078e0212 */
[----:B------:R-:W2:Y:S01]  /*0150*/  @!P0 LDG.E.EL R14, desc[UR6][R10.64] ;  /* 0x000000060a0e8981 */ /* 0x000ea2000c2e1900 */
[----:B------:R-:W-:Y:S01]  /*0160*/  IMAD.WIDE R18, R17, 0x4, R18 ;  /* 0x0000000411127825 */ /* 0x000fe200078e0212 */
[----:B------:R-:W-:Y:S02]  /*0170*/  CS2R R16, SRZ ;  /* 0x0000000000107805 */ /* 0x000fe4000001ff00 */
[----:B------:R-:W-:Y:S02]  /*0180*/  MOV R21, RZ ;  /* 0x000000ff00157202 */ /* 0x000fe40000000f00 */
[----:B------:R-:W3:Y:S04]  /*0190*/  @!P0 LDG.E.EL R15, desc[UR6][R18.64] ;  /* 0x00000006120f8981 */ /* 0x000ee8000c2e1900 */
[----:B------:R0:W2:Y:S01]  /*01a0*/  @!P0 LDG.E.EL R17, desc[UR6][R8.64] ;  /* 0x0000000608118981 */ /* 0x0000a2000c2e1900 */
[----:B------:R-:W-:-:S04]  /*01b0*/  IMAD.WIDE R6, R5, 0x4, R6 ;  /* 0x0000000405067825 */ /* 0x000fc800078e0206 */
[----:B-1----:R-:W-:Y:S01]  /*01c0*/  IMAD.WIDE R2, R5, 0x4, R2 ;  /* 0x0000000405027825 */ /* 0x002fe200078e0202 */
[----:B------:R-:W4:Y:S04]  /*01d0*/  @!P0 LDG.E.EL R16, desc[UR6][R6.64] ;  /* 0x0000000606108981 */ /* 0x000f28000c2e1900 */
[----:B------:R1:W4:Y:S01]  /*01e0*/  @!P0 LDG.E.EL R21, desc[UR6][R2.64] ;  /* 0x0000000602158981 */ /* 0x000322000c2e1900 */
[----:B------:R-:W5:Y:S01]  /*01f0*/  S2UR UR5, SR_CgaCtaId ;  /* 0x00000000000579c3 */ /* 0x000f620000008800 */
[----:B------:R-:W-:Y:S02]  /*0200*/  UMOV UR4, 0x400 ;  /* 0x0000040000047882 */ /* 0x000fe40000000000 */
[----:B-----5:R-:W-:Y:S01]  /*0210*/  UPRMT UR4, UR5, 0x654, UR4 ;  /* 0x0000065405047896 */ /* 0x020fe20008000004 */
[----:B------:R-:W-:Y:S01]  /*0220*/  SHF.L.U32 R12, R12, 0x1, RZ ;  /* 0x000000010c0c7819 */ /* 0x000fe200000006ff */
[----:B------:R-:W-:-:S04]  /*0230*/  FADD R20, R0, 0.0010000000474974513054 ;  /* 0x3a83126f00147421 */ /* 0x000fc80000000000 */
[----:B------:R-:W5:Y:S02]  /*0240*/  MUFU.SQRT R22, R20 ;  /* 0x0000001400167308 */ /* 0x000f640000002000 */
[C---:B-----5:R-:W-:Y:S02]  /*0250*/  FSETP.GT.AND P1, PT, R22.reuse, 8.50705917302346158658e+37, PT ;  /* 0x7e8000001600780b */ /* 0x060fe40003f24000 */
[----:B------:R-:W-:Y:S01]  /*0260*/  FSETP.GEU.AND P2, PT, R22, 1.175494350822287508e-38, PT ;  /* 0x008000001600780b */ /* 0x000fe20003f4e000 */
[----:B------:R-:W-:-:S10]  /*0270*/  HFMA2.MMA R0, -RZ, RZ, 1.625, 0 ;  /* 0x3e800000ff007435 */ /* 0x000fd400000001ff */
[----:B------:R-:W-:-:S04]  /*0280*/  @P1 FMUL R22, R22, 0.25 ;  /* 0x3e80000016161820 */ /* 0x000fc80000400000 */
[----:B------:R-:W-:-:S06]  /*0290*/  @!P2 FMUL R22, R22, 16777216 ;  /* 0x4b8000001616a820 */ /* 0x000fcc0000400000 */
[----:B------:R-:W1:Y:S01]  /*02a0*/  MUFU.RCP R22, R22 ;  /* 0x0000001600167308 */ /* 0x000e620000001000 */
[----:B0-----:R-:W-:Y:S01]  /*02b0*/  FSEL R9, R0, 1, P1 ;  /* 0x3f80000000097808 */ /* 0x001fe20000800000 */
[----:B--2---:R-:W-:-:S04]  /*02c0*/  FADD R17, -R14, R17 ;  /* 0x000000110e117221 */ /* 0x004fc80000000100 */
[----:B------:R-:W-:Y:S01]  /*02d0*/  @!P2 FMUL R9, R9, 16777216 ;  /* 0x4b8000000909a820 */ /* 0x000fe20000400000 */
[----:B---3--:R-:W-:-:S03]  /*02e0*/  FADD R15, -R14, R15 ;  /* 0x0000000f0e0f7221 */ /* 0x008fc60000000100 */
[----:B-1----:R-:W-:-:S04]  /*02f0*/  FMUL R2, R22, R9 ;  /* 0x0000000916027220 */ /* 0x002fc80000400000 */
[-C--:B------:R-:W-:Y:S01]  /*0300*/  FMUL R6, R17, R2.reuse ;  /* 0x0000000211067220 */ /* 0x080fe20000400000 */
[----:B------:R-:W-:-:S03]  /*0310*/  FMUL R2, R15, R2 ;  /* 0x000000020f027220 */ /* 0x000fc60000400000 */
[-CC-:B----4-:R-:W-:Y:S01]  /*0320*/  FFMA R6, R6, R16.reuse, R21.reuse ;  /* 0x0000001006067223 */ /* 0x190fe20000000015 */
[----:B------:R-:W-:-:S03]  /*0330*/  FFMA R2, R2, R16, R21 ;  /* 0x0000001002027223 */ /* 0x000fc60000000015 */
[----:B------:R-:W-:Y:S01]  /*0340*/  FADD R3, RZ, -R6 ;  /* 0x80000006ff037221 */ /* 0x000fe20000000000 */
[----:B------:R-:W-:-:S03]  /*0350*/  FADD R7, RZ, -R2 ;  /* 0x80000002ff077221 */ /* 0x000fc60000000000 */
[----:B------:R-:W-:Y:S01]  /*0360*/  FMUL R3, R3, 1.4426950216293334961 ;  /* 0x3fb8aa3b03037820 */ /* 0x000fe20000400000 */
[----:B------:R-:W-:-:S04]  /*0370*/  FMUL R8, R7, 1.4426950216293334961 ;  /* 0x3fb8aa3b07087820 */ /* 0x000fc80000400000 */
[----:B------:R-:W-:Y:S02]  /*0380*/  FSETP.GEU.AND P1, PT, R3, -126, PT ;  /* 0xc2fc00000300780b */ /* 0x000fe40003f2e000 */
[----:B------:R-:W-:-:S11]  /*0390*/  FSETP.GEU.AND P2, PT, R8, -126, PT ;  /* 0xc2fc00000800780b */ /* 0x000fd60003f4e000 */
[----:B------:R-:W-:Y:S02]  /*03a0*/  @!P1 FMUL R3, R3, 0.5 ;  /* 0x3f00000003039820 */ /* 0x000fe40000400000 */
[----:B------:R-:W-:Y:S02]  /*03b0*/  @!P2 FMUL R8, R8, 0.5 ;  /* 0x3f0000000808a820 */ /* 0x000fe40000400000 */
[----:B------:R-:W0:Y:S08]  /*03c0*/  MUFU.EX2 R7, R3 ;  /* 0x0000000300077308 */ /* 0x000e300000000800 */
[----:B------:R-:W1:Y:S01]  /*03d0*/  MUFU.EX2 R9, R8 ;  /* 0x0000000800097308 */ /* 0x000e620000000800 */
[----:B0-----:R-:W-:-:S04]  /*03e0*/  @!P1 FMUL R7, R7, R7 ;  /* 0x0000000707079220 */ /* 0x001fc80000400000 */
[----:B------:R-:W-:Y:S01]  /*03f0*/  FADD R7, R7, 1 ;  /* 0x3f80000007077421 */ /* 0x000fe20000000000 */
[----:B-1----:R-:W-:-:S04]  /*0400*/  @!P2 FMUL R9, R9, R9 ;  /* 0x000000090909a220 */ /* 0x002fc80000400000 */
[----:B------:R-:W-:Y:S01]  /*0410*/  FADD R9, R9, 1 ;  /* 0x3f80000009097421 */ /* 0x000fe20000000000 */
[----:B------:R-:W-:-:S04]  /*0420*/  FSETP.GT.AND P1, PT, R7, 8.50705917302346158658e+37, PT ;  /* 0x7e8000000700780b */ /* 0x000fc80003f24000 */
[----:B------:R-:W-:-:S09]  /*0430*/  FSETP.GT.AND P2, PT, R9, 8.50705917302346158658e+37, PT ;  /* 0x7e8000000900780b */ /* 0x000fd20003f44000 */
[----:B------:R-:W-:-:S04]  /*0440*/  @P1 FMUL R7, R7, 0.25 ;  /* 0x3e80000007071820 */ /* 0x000fc80000400000 */
[----:B------:R-:W-:Y:S02]  /*0450*/  @P2 FMUL R9, R9, 0.25 ;  /* 0x3e80000009092820 */ /* 0x000fe40000400000 */
[----:B------:R-:W0:Y:S08]  /*0460*/  MUFU.RCP R7, R7 ;  /* 0x0000000700077308 */ /* 0x000e300000001000 */
[----:B------:R-:W1:Y:S01]  /*0470*/  MUFU.RCP R9, R9 ;  /* 0x0000000900097308 */ /* 0x000e620000001000 */
[----:B------:R-:W-:-:S02]  /*0480*/  FSEL R8, R0, 1, P1 ;  /* 0x3f80000000087808 */ /* 0x000fc40000800000 */
[----:B------:R-:W-:-:S03]  /*0490*/  FSEL R0, R0, 1, P2 ;  /* 0x3f80000000007808 */ /* 0x000fc60001000000 */
[----:B0-----:R-:W-:-:S04]  /*04a0*/  FMUL R3, R7, R8 ;  /* 0x0000000807037220 */ /* 0x001fc80000400000 */
[----:B------:R-:W-:Y:S01]  /*04b0*/  FMUL R3, R6, R3 ;  /* 0x0000000306037220 */ /* 0x000fe20000400000 */
[----:B-1----:R-:W-:Y:S01]  /*04c0*/  FMUL R11, R9, R0 ;  /* 0x00000000090b7220 */ /* 0x002fe20000400000 */
[----:B------:R-:W-:-:S03]  /*04d0*/  LEA R0, R13, UR4, 0x2 ;  /* 0x000000040d007c11 */ /* 0x000fc6000f8e10ff */
[----:B------:R-:W-:Y:S02]  /*04e0*/  FMUL R11, R2, R11 ;  /* 0x0000000b020b7220 */ /* 0x000fe40000400000 */
[----:B------:R0:W-:Y:S04]  /*04f0*/  STS [R0], R3 ;  /* 0x0000000300007388 */ /* 0x0001e80000000800 */
[----:B------:R0:W-:Y:S01]  /*0500*/  STS [R0+0x200], R11 ;  /* 0x0002000b00007388 */ /* 0x0001e20000000800 */
[----:B------:R-:W-:-:S04]  /*0510*/  LOP3.LUT R7, R12, 0xfe, RZ, 0xc0, !PT ;  /* 0x000000fe0c077812 */ /* 0x000fc800078ec0ff */
[----:B------:R-:W-:Y:S01]  /*0520*/  LEA R2, R7, UR4, 0x2 ;  /* 0x0000000407027c11 */ /* 0x000fe2000f8e10ff */
[----:B------:R-:W-:Y:S06]  /*0530*/  BAR.SYNC.DEFER_BLOCKING 0x0 ;  /* 0x0000000000007b1d */ /* 0x000fec0000010000 */
[----:B0-----:R-:W-:Y:S05]  /*0540*/  @P0 EXIT ;  /* 0x000000000000094d */ /* 0x001fea0003800000 */
[----:B------:R-:W0:Y:S01]  /*0550*/  LDS.64 R2, [R2] ;  /* 0x0000000002027984 */ /* 0x000e220000000a00 */
[--C-:B------:R-:W-:Y:S02]  /*0560*/  SHF.R.S32.HI R9, RZ, 0x17, R4.reuse ;  /* 0x00000017ff097819 */ /* 0x100fe40000011404 */
[----:B------:R-:W-:Y:S02]  /*0570*/  PRMT R4, R7, 0x6540, R4 ;  /* 0x0000654007047816 */ /* 0x000fe40000000004 */
[----:B------:R-:W-:Y:S01]  /*0580*/  SGXT R9, R9, 0x1 ;  /* 0x000000010909781a */ /* 0x000fe20000000200 */
[----:B------:R-:W1:Y:S03]  /*0590*/  LDC.64 R6, c[0x0][0x238] ;  /* 0x00008e00ff067b82 */ /* 0x000e660000000a00 */
[----:B------:R-:W-:-:S04]  /*05a0*/  LEA.HI R9, R9, R4, RZ, 0x8 ;  /* 0x0000000409097211 */ /* 0x000fc800078f40ff */
[C---:B------:R-:W-:Y:S02]  /*05b0*/  LOP3.LUT R11, R9.reuse, 0xffffff00, RZ, 0xc0, !PT ;  /* 0xffffff00090b7812 */ /* 0x040fe400078ec0ff */
[----:B------:R-:W-:Y:S02]  /*05c0*/  SHF.L.U32 R9, R9, 0x3, RZ ;  /* 0x0000000309097819 */ /* 0x000fe400000006ff */
[----:B------:R-:W-:Y:S02]  /*05d0*/  IADD3 R4, R4, -R11, RZ ;  /* 0x8000000b04047210 */ /* 0x000fe40007ffe0ff */
[----:B------:R-:W-:Y:S02]  /*05e0*/  LOP3.LUT R9, R9, 0xfffff800, RZ, 0xc0, !PT ;  /* 0xfffff80009097812 */ /* 0x000fe400078ec0ff */
[----:B------:R-:W-:-:S04]  /*05f0*/  LEA R4, R5, R4, 0x8 ;  /* 0x0000000405047211 */ /* 0x000fc800078e40ff */
[----:B------:R-:W-:-:S05]  /*0600*/  IADD3 R5, R4, R9, RZ ;  /* 0x0000000904057210 */ /* 0x000fca0007ffe0ff */
[----:B-1----:R-:W-:-:S05]  /*0610*/  IMAD.WIDE R4, R5, 0x4, R6 ;  /* 0x0000000405047825 */ /* 0x002fca00078e0206 */
[----:B0-----:R-:W-:Y:S01]  /*0620*/  STG.E.64 desc[UR6][R4.64], R2 ;  /* 0x0000000204007986 */ /* 0x001fe2000c101b06 */
[----:B------:R-:W-:Y:S05]  /*0630*/  EXIT ;  /* 0x000000000000794d */ /* 0x000fea0003800000 */
.L_x_0:
[----:B------:R-:W-:-:S00]  /*0640*/  BRA `(.L_x_0) ;  /* 0xfffffffc00fc7947 */ /* 0x000fc0000383ffff */
[----:B------:R-:W-:-:S00]  /*0650*/  NOP ;  /* 0x0000000000007918 */ /* 0x000fc00000000000 */
        /* <DEDUP_REMOVED lines=10> */
.L_x_1:


//--------------------- .nv.global.init           --------------------------
	.section	.nv.global.init,"aw",@progbits
.nv.global.init:
	.type		_$_str,@object
	.size		_$_str,(_$_str_$_2 - _$_str)
_$_str:
        /*0000*/ 	.byte	0x5f, 0x5f, 0x43, 0x55, 0x44, 0x41, 0x5f, 0x46, 0x54, 0x5a, 0x00
	.type		_$_str_$_2,@object
	.size		_$_str_$_2,(.L_1 - _$_str_$_2)
_$_str_$_2:
        /*000b*/ 	.byte	0x5f, 0x5f, 0x43, 0x55, 0x44, 0x41, 0x5f, 0x50, 0x52, 0x45, 0x43, 0x5f, 0x53, 0x51, 0x52, 0x54
        /*001b*/ 	.byte	0x00
.L_1:


//--------------------- .nv.shared.triton_poi_fused__native_batch_norm_legit_no_training_mul_sigmoid_12 --------------------------
	.section	.nv.shared.triton_poi_fused__native_batch_norm_legit_no_training_mul_sigmoid_12,"aw",@nobits
	.sectionflags	@""
	.align	16
	.zero		1024


//--------------------- .nv.constant0.triton_poi_fused__native_batch_norm_legit_no_training_mul_sigmoid_12 --------------------------
	.section	.nv.constant0.triton_poi_fused__native_batch_norm_legit_no_training_mul_sigmoid_12,"a",@progbits
	.sectionflags	@""
	.align	4
.nv.constant0.triton_poi_fused__native_batch_norm_legit_no_training_mul_sigmoid_12:
	.zero		584
